//
// Generated by NVIDIA NVVM Compiler
//
// Compiler Build ID: CL-36424714
// Cuda compilation tools, release 13.0, V13.0.88
// Based on NVVM 20.0.0
//

.version 9.0
.target sm_100
.address_size 64

	// .globl	_Z13staticReversePii
// _ZZ13staticReversePiiE2sh has been demoted
.extern .shared .align 16 .b8 sh[];

.visible .entry _Z13staticReversePii(
	.param .u64 .ptr .align 1 _Z13staticReversePii_param_0,
	.param .u32 _Z13staticReversePii_param_1
)
{
	.reg .b32 	%r<13>;
	.reg .b64 	%rd<7>;
	// demoted variable
	.shared .align 4 .b8 _ZZ13staticReversePiiE2sh[64];
	ld.param.u64 	%rd1, [_Z13staticReversePii_param_0];
	ld.param.u32 	%r1, [_Z13staticReversePii_param_1];
	cvta.to.global.u64 	%rd2, %rd1;
	mov.u32 	%r2, %tid.x;
	mov.u32 	%r3, %ntid.x;
	mov.u32 	%r4, %ctaid.x;
	mad.lo.s32 	%r5, %r3, %r4, %r2;
	not.b32 	%r6, %r5;
	add.s32 	%r7, %r1, %r6;
	mul.wide.s32 	%rd3, %r7, 4;
	add.s64 	%rd4, %rd2, %rd3;
	ld.global.u32 	%r8, [%rd4];
	shl.b32 	%r9, %r2, 2;
	mov.u32 	%r10, _ZZ13staticReversePiiE2sh;
	add.s32 	%r11, %r10, %r9;
	st.shared.u32 	[%r11], %r8;
	bar.sync 	0;
	ld.shared.u32 	%r12, [%r11];
	mul.wide.s32 	%rd5, %r5, 4;
	add.s64 	%rd6, %rd2, %rd5;
	st.global.u32 	[%rd6], %r12;
	ret;

}
	// .globl	_Z14dynamicReversePii
.visible .entry _Z14dynamicReversePii(
	.param .u64 .ptr .align 1 _Z14dynamicReversePii_param_0,
	.param .u32 _Z14dynamicReversePii_param_1
)
{
	.reg .b32 	%r<13>;
	.reg .b64 	%rd<7>;

	ld.param.u64 	%rd1, [_Z14dynamicReversePii_param_0];
	ld.param.u32 	%r1, [_Z14dynamicReversePii_param_1];
	cvta.to.global.u64 	%rd2, %rd1;
	mov.u32 	%r2, %tid.x;
	mov.u32 	%r3, %ntid.x;
	mov.u32 	%r4, %ctaid.x;
	mad.lo.s32 	%r5, %r3, %r4, %r2;
	not.b32 	%r6, %r5;
	add.s32 	%r7, %r1, %r6;
	mul.wide.s32 	%rd3, %r7, 4;
	add.s64 	%rd4, %rd2, %rd3;
	ld.global.u32 	%r8, [%rd4];
	shl.b32 	%r9, %r2, 2;
	mov.u32 	%r10, sh;
	add.s32 	%r11, %r10, %r9;
	st.shared.u32 	[%r11], %r8;
	bar.sync 	0;
	ld.shared.u32 	%r12, [%r11];
	mul.wide.s32 	%rd5, %r5, 4;
	add.s64 	%rd6, %rd2, %rd5;
	st.global.u32 	[%rd6], %r12;
	ret;

}


// ===== COMPILED SASS (sm_100) =====

	.target	sm_100

	.elftype	@"ET_EXEC"


//--------------------- .note.nv.tkinfo           --------------------------
	.section	.note.nv.tkinfo,"",@"SHT_NOTE"
	.sectionflags	@"SHF_NOTE_NV_TKINFO"
	.tkinfo
        /*0018*/ 	.word	0x00000002
        /*0030*/ 	.string	""
        /*0030*/ 	.string	"ptxas"
        /*0030*/ 	.string	"Cuda compilation tools, release 13.0, V13.0.88"
        /*0030*/ 	.string	"Build cuda_13.0.r13.0/compiler.36424714_0"
        /*0030*/ 	.string	"-arch sm_100 -m 64 "



//--------------------- .note.nv.cuinfo           --------------------------
	.section	.note.nv.cuinfo,"",@"SHT_NOTE"
	.sectionflags	@"SHF_NOTE_NV_CUINFO"
        /*0018*/ 	.short	0x0002
        /*001a*/ 	.short	0x0064
        /*001c*/ 	.short	0x0082
	.zero		2


//--------------------- .nv.info                  --------------------------
	.section	.nv.info,"",@"SHT_CUDA_INFO"
	.align	4


	//----- nvinfo : EIATTR_REGCOUNT
	.align		4
        /*0000*/ 	.byte	0x04, 0x2f
        /*0002*/ 	.short	(.L_1 - .L_0)
	.align		4
.L_0:
        /*0004*/ 	.word	index@(_Z13staticReversePii)
        /*0008*/ 	.word	0x0000000e


	//----- nvinfo : EIATTR_FRAME_SIZE
	.align		4
.L_1:
        /*000c*/ 	.byte	0x04, 0x11
        /*000e*/ 	.short	(.L_3 - .L_2)
	.align		4
.L_2:
        /*0010*/ 	.word	index@(_Z13staticReversePii)
        /*0014*/ 	.word	0x00000000


	//----- nvinfo : EIATTR_REGCOUNT
	.align		4
.L_3:
        /*0018*/ 	.byte	0x04, 0x2f
        /*001a*/ 	.short	(.L_5 - .L_4)
	.align		4
.L_4:
        /*001c*/ 	.word	index@(_Z14dynamicReversePii)
        /*0020*/ 	.word	0x0000000e


	//----- nvinfo : EIATTR_FRAME_SIZE
	.align		4
.L_5:
        /*0024*/ 	.byte	0x04, 0x11
        /*0026*/ 	.short	(.L_7 - .L_6)
	.align		4
.L_6:
        /*0028*/ 	.word	index@(_Z14dynamicReversePii)
        /*002c*/ 	.word	0x00000000


	//----- nvinfo : EIATTR_MIN_STACK_SIZE
	.align		4
.L_7:
        /*0030*/ 	.byte	0x04, 0x12
        /*0032*/ 	.short	(.L_9 - .L_8)
	.align		4
.L_8:
        /*0034*/ 	.word	index@(_Z14dynamicReversePii)
        /*0038*/ 	.word	0x00000000


	//----- nvinfo : EIATTR_MIN_STACK_SIZE
	.align		4
.L_9:
        /*003c*/ 	.byte	0x04, 0x12
        /*003e*/ 	.short	(.L_11 - .L_10)
	.align		4
.L_10:
        /*0040*/ 	.word	index@(_Z13staticReversePii)
        /*0044*/ 	.word	0x00000000
.L_11:


//--------------------- .nv.compat                --------------------------
	.section	.nv.compat,"",@"SHT_CUDA_COMPAT_INFO"
	.align	4
        /*0000*/ 	.byte	0x02, 0x09, 0x00, 0x00, 0x02, 0x02, 0x01, 0x00, 0x02, 0x05, 0x05, 0x00, 0x03, 0x07, 0x01, 0x01
        /*0010*/ 	.byte	0x02, 0x03, 0x00, 0x00, 0x02, 0x06, 0x01, 0x00, 0x04, 0x0b, 0x08, 0x00, 0x09, 0x00, 0x00, 0x00
        /*0020*/ 	.byte	0x00, 0x00, 0x00, 0x00


//--------------------- .nv.info._Z14dynamicReversePii --------------------------
	.section	.nv.info._Z14dynamicReversePii,"",@"SHT_CUDA_INFO"
	.sectionflags	@""
	.align	4


	//----- nvinfo : EIATTR_CUDA_API_VERSION
	.align		4
        /*0000*/ 	.byte	0x04, 0x37
        /*0002*/ 	.short	(.L_13 - .L_12)
.L_12:
        /*0004*/ 	.word	0x00000082


	//----- nvinfo : EIATTR_KPARAM_INFO
	.align		4
.L_13:
        /*0008*/ 	.byte	0x04, 0x17
        /*000a*/ 	.short	(.L_15 - .L_14)
.L_14:
        /*000c*/ 	.word	0x00000000
        /*0010*/ 	.short	0x0001
        /*0012*/ 	.short	0x0008
        /*0014*/ 	.byte	0x00, 0xf0, 0x11, 0x00


	//----- nvinfo : EIATTR_KPARAM_INFO
	.align		4
.L_15:
        /*0018*/ 	.byte	0x04, 0x17
        /*001a*/ 	.short	(.L_17 - .L_16)
.L_16:
        /*001c*/ 	.word	0x00000000
        /*0020*/ 	.short	0x0000
        /*0022*/ 	.short	0x0000
        /*0024*/ 	.byte	0x00, 0xf5, 0x21, 0x00


	//----- nvinfo : EIATTR_SPARSE_MMA_MASK
	.align		4
.L_17:
        /*0028*/ 	.byte	0x03, 0x50
        /*002a*/ 	.short	0x0000


	//----- nvinfo : EIATTR_MAXREG_COUNT
	.align		4
        /*002c*/ 	.byte	0x03, 0x1b
        /*002e*/ 	.short	0x00ff


	//----- nvinfo : EIATTR_NUM_BARRIERS
	.align		4
        /*0030*/ 	.byte	0x02, 0x4c
        /*0032*/ 	.byte	0x01
	.zero		1


	//----- nvinfo : EIATTR_MERCURY_ISA_VERSION
	.align		4
        /*0034*/ 	.byte	0x03, 0x5f
        /*0036*/ 	.short	0x0101


	//----- nvinfo : EIATTR_VRC_CTA_INIT_COUNT
	.align		4
        /*0038*/ 	.byte	0x02, 0x4a
	.zero		1
	.zero		1


	//----- nvinfo : EIATTR_EXIT_INSTR_OFFSETS
	.align		4
        /*003c*/ 	.byte	0x04, 0x1c
        /*003e*/ 	.short	(.L_19 - .L_18)


	//   ....[0]....
.L_18:
        /*0040*/ 	.word	0x00000150


	//----- nvinfo : EIATTR_CBANK_PARAM_SIZE
	.align		4
.L_19:
        /*0044*/ 	.byte	0x03, 0x19
        /*0046*/ 	.short	0x000c


	//----- nvinfo : EIATTR_PARAM_CBANK
	.align		4
        /*0048*/ 	.byte	0x04, 0x0a
        /*004a*/ 	.short	(.L_21 - .L_20)
	.align		4
.L_20:
        /*004c*/ 	.word	index@(.nv.constant0._Z14dynamicReversePii)
        /*0050*/ 	.short	0x0380
        /*0052*/ 	.short	0x000c


	//----- nvinfo : EIATTR_SW_WAR
	.align		4
.L_21:
        /*0054*/ 	.byte	0x04, 0x36
        /*0056*/ 	.short	(.L_23 - .L_22)
.L_22:
        /*0058*/ 	.word	0x00000008
.L_23:


//--------------------- .nv.info._Z13staticReversePii --------------------------
	.section	.nv.info._Z13staticReversePii,"",@"SHT_CUDA_INFO"
	.sectionflags	@""
	.align	4


	//----- nvinfo : EIATTR_CUDA_API_VERSION
	.align		4
        /*0000*/ 	.byte	0x04, 0x37
        /*0002*/ 	.short	(.L_25 - .L_24)
.L_24:
        /*0004*/ 	.word	0x00000082


	//----- nvinfo : EIATTR_KPARAM_INFO
	.align		4
.L_25:
        /*0008*/ 	.byte	0x04, 0x17
        /*000a*/ 	.short	(.L_27 - .L_26)
.L_26:
        /*000c*/ 	.word	0x00000000
        /*0010*/ 	.short	0x0001
        /*0012*/ 	.short	0x0008
        /*0014*/ 	.byte	0x00, 0xf0, 0x11, 0x00


	//----- nvinfo : EIATTR_KPARAM_INFO
	.align		4
.L_27:
        /*0018*/ 	.byte	0x04, 0x17
        /*001a*/ 	.short	(.L_29 - .L_28)
.L_28:
        /*001c*/ 	.word	0x00000000
        /*0020*/ 	.short	0x0000
        /*0022*/ 	.short	0x0000
        /*0024*/ 	.byte	0x00, 0xf5, 0x21, 0x00


	//----- nvinfo : EIATTR_SPARSE_MMA_MASK
	.align		4
.L_29:
        /*0028*/ 	.byte	0x03, 0x50
        /*002a*/ 	.short	0x0000


	//----- nvinfo : EIATTR_MAXREG_COUNT
	.align		4
        /*002c*/ 	.byte	0x03, 0x1b
        /*002e*/ 	.short	0x00ff


	//----- nvinfo : EIATTR_NUM_BARRIERS
	.align		4
        /*0030*/ 	.byte	0x02, 0x4c
        /*0032*/ 	.byte	0x01
	.zero		1


	//----- nvinfo : EIATTR_MERCURY_ISA_VERSION
	.align		4
        /*0034*/ 	.byte	0x03, 0x5f
        /*0036*/ 	.short	0x0101


	//----- nvinfo : EIATTR_VRC_CTA_INIT_COUNT
	.align		4
        /*0038*/ 	.byte	0x02, 0x4a
	.zero		1
	.zero		1


	//----- nvinfo : EIATTR_EXIT_INSTR_OFFSETS
	.align		4
        /*003c*/ 	.byte	0x04, 0x1c
        /*003e*/ 	.short	(.L_31 - .L_30)


	//   ....[0]....
.L_30:
        /*0040*/ 	.word	0x00000150


	//----- nvinfo : EIATTR_CBANK_PARAM_SIZE
	.align		4
.L_31:
        /*0044*/ 	.byte	0x03, 0x19
        /*0046*/ 	.short	0x000c


	//----- nvinfo : EIATTR_PARAM_CBANK
	.align		4
        /*0048*/ 	.byte	0x04, 0x0a
        /*004a*/ 	.short	(.L_33 - .L_32)
	.align		4
.L_32:
        /*004c*/ 	.word	index@(.nv.constant0._Z13staticReversePii)
        /*0050*/ 	.short	0x0380
        /*0052*/ 	.short	0x000c


	//----- nvinfo : EIATTR_SW_WAR
	.align		4
.L_33:
        /*0054*/ 	.byte	0x04, 0x36
        /*0056*/ 	.short	(.L_35 - .L_34)
.L_34:
        /*0058*/ 	.word	0x00000008
.L_35:


//--------------------- .nv.callgraph             --------------------------
	.section	.nv.callgraph,"",@"SHT_CUDA_CALLGRAPH"
	.align	4
	.sectionentsize	8
	.align		4
        /*0000*/ 	.word	0x00000000
	.align		4
        /*0004*/ 	.word	0xffffffff
	.align		4
        /*0008*/ 	.word	0x00000000
	.align		4
        /*000c*/ 	.word	0xfffffffe
	.align		4
        /*0010*/ 	.word	0x00000000
	.align		4
        /*0014*/ 	.word	0xfffffffd
	.align		4
        /*0018*/ 	.word	0x00000000
	.align		4
        /*001c*/ 	.word	0xfffffffc


//--------------------- .text._Z14dynamicReversePii --------------------------
	.section	.text._Z14dynamicReversePii,"ax",@progbits
	.align	128
        .global         _Z14dynamicReversePii
        .type           _Z14dynamicReversePii,@function
        .size           _Z14dynamicReversePii,(.L_x_2 - _Z14dynamicReversePii)
        .other          _Z14dynamicReversePii,@"STO_CUDA_ENTRY STV_DEFAULT"
_Z14dynamicReversePii:
.text._Z14dynamicReversePii:
[----:B------:R-:W-:Y:S01]  /*0000*/  LDC R1, c[0x0][0x37c] ;  /* 0x0000df00ff017b82 */ /* 0x000fe20000000800 */
[----:B------:R-:W0:Y:S01]  /*0010*/  S2R R9, SR_TID.X ;  /* 0x0000000000097919 */ /* 0x000e220000002100 */
[----:B------:R-:W0:Y:S06]  /*0020*/  LDCU UR4, c[0x0][0x360] ;  /* 0x00006c00ff0477ac */ /* 0x000e2c0008000800 */
[----:B------:R-:W1:Y:S01]  /*0030*/  LDC.64 R4, c[0x0][0x380] ;  /* 0x0000e000ff047b82 */ /* 0x000e620000000a00 */
[----:B------:R-:W0:Y:S01]  /*0040*/  S2R R0, SR_CTAID.X ;  /* 0x0000000000007919 */ /* 0x000e220000002500 */
[----:B------:R-:W2:Y:S01]  /*0050*/  LDCU UR5, c[0x0][0x388] ;  /* 0x00007100ff0577ac */ /* 0x000ea20008000800 */
[----:B------:R-:W3:Y:S01]  /*0060*/  LDCU.64 UR6, c[0x0][0x358] ;  /* 0x00006b00ff0677ac */ /* 0x000ee20008000a00 */
[----:B0-----:R-:W-:-:S05]  /*0070*/  IMAD R7, R0, UR4, R9 ;  /* 0x0000000400077c24 */ /* 0x001fca000f8e0209 */
[----:B------:R-:W-:-:S04]  /*0080*/  LOP3.LUT R0, RZ, R7, RZ, 0x33, !PT ;  /* 0x00000007ff007212 */ /* 0x000fc800078e33ff */
[----:B--2---:R-:W-:-:S05]  /*0090*/  IADD3 R3, PT, PT, R0, UR5, RZ ;  /* 0x0000000500037c10 */ /* 0x004fca000fffe0ff */
[----:B-1----:R-:W-:-:S06]  /*00a0*/  IMAD.WIDE R2, R3, 0x4, R4 ;  /* 0x0000000403027825 */ /* 0x002fcc00078e0204 */
[----:B---3--:R-:W2:Y:S01]  /*00b0*/  LDG.E R2, desc[UR6][R2.64] ;  /* 0x0000000602027981 */ /* 0x008ea2000c1e1900 */
[----:B------:R-:W0:Y:S01]  /*00c0*/  S2UR UR5, SR_CgaCtaId ;  /* 0x00000000000579c3 */ /* 0x000e220000008800 */
[----:B------:R-:W-:Y:S01]  /*00d0*/  UMOV UR4, 0x400 ;  /* 0x0000040000047882 */ /* 0x000fe20000000000 */
[----:B------:R-:W-:Y:S01]  /*00e0*/  IMAD.WIDE R4, R7, 0x4, R4 ;  /* 0x0000000407047825 */ /* 0x000fe200078e0204 */
[----:B0-----:R-:W-:-:S06]  /*00f0*/  ULEA UR4, UR5, UR4, 0x18 ;  /* 0x0000000405047291 */ /* 0x001fcc000f8ec0ff */
[----:B------:R-:W-:-:S05]  /*0100*/  LEA R9, R9, UR4, 0x2 ;  /* 0x0000000409097c11 */ /* 0x000fca000f8e10ff */
[----:B--2---:R-:W-:Y:S01]  /*0110*/  STS [R9], R2 ;  /* 0x0000000209007388 */ /* 0x004fe20000000800 */
[----:B------:R-:W-:Y:S06]  /*0120*/  BAR.SYNC.DEFER_BLOCKING 0x0 ;  /* 0x0000000000007b1d */ /* 0x000fec0000010000 */
[----:B------:R-:W0:Y:S04]  /*0130*/  LDS R11, [R9] ;  /* 0x00000000090b7984 */ /* 0x000e280000000800 */
[----:B0-----:R-:W-:Y:S01]  /*0140*/  STG.E desc[UR6][R4.64], R11 ;  /* 0x0000000b04007986 */ /* 0x001fe2000c101906 */
[----:B------:R-:W-:Y:S05]  /*0150*/  EXIT ;  /* 0x000000000000794d */ /* 0x000fea0003800000 */
.L_x_0:
[----:B------:R-:W-:-:S00]  /*0160*/  BRA `(.L_x_0) ;  /* 0xfffffffc00fc7947 */ /* 0x000fc0000383ffff */
[----:B------:R-:W-:-:S00]  /*0170*/  NOP ;  /* 0x0000000000007918 */ /* 0x000fc00000000000 */
        /* <DEDUP_REMOVED lines=8> */
.L_x_2:


//--------------------- .text._Z13staticReversePii --------------------------
	.section	.text._Z13staticReversePii,"ax",@progbits
	.align	128
        .global         _Z13staticReversePii
        .type           _Z13staticReversePii,@function
        .size           _Z13staticReversePii,(.L_x_3 - _Z13staticReversePii)
        .other          _Z13staticReversePii,@"STO_CUDA_ENTRY STV_DEFAULT"
_Z13staticReversePii:
.text._Z13staticReversePii:
        /* <DEDUP_REMOVED lines=22> */
.L_x_1:
        /* <DEDUP_REMOVED lines=10> */
.L_x_3:


//--------------------- .nv.shared._Z14dynamicReversePii --------------------------
	.section	.nv.shared._Z14dynamicReversePii,"aw",@nobits
	.sectionflags	@""
	.align	16
	.zero		1024


//--------------------- .nv.shared.reserved.0     --------------------------
	.section	.nv.shared.reserved.0,"aw",@nobits
	.weak		__nv_reservedSMEM_offset_0_alias
	.size		__nv_reservedSMEM_offset_0_alias, 0, 64
	.other		__nv_reservedSMEM_offset_0_alias,@"STO_CUDA_RESERVED_SHARED STV_DEFAULT"
__nv_reservedSMEM_offset_0_alias:
	.zero		0
	.zero		64


//--------------------- .nv.shared._Z13staticReversePii --------------------------
	.section	.nv.shared._Z13staticReversePii,"aw",@nobits
	.sectionflags	@""
	.align	16
.nv.shared._Z13staticReversePii:
	.zero		1088


//--------------------- .nv.constant0._Z14dynamicReversePii --------------------------
	.section	.nv.constant0._Z14dynamicReversePii,"a",@progbits
	.sectionflags	@""
	.align	4
.nv.constant0._Z14dynamicReversePii:
	.zero		908


//--------------------- .nv.constant0._Z13staticReversePii --------------------------
	.section	.nv.constant0._Z13staticReversePii,"a",@progbits
	.sectionflags	@""
	.align	4
.nv.constant0._Z13staticReversePii:
	.zero		908


//--------------------- SYMBOLS --------------------------

	.type		.nv.reservedSmem.offset0,@object
	.size		.nv.reservedSmem.offset0,0x4
	.type		.nv.reservedSmem.cap,@object
	.size		.nv.reservedSmem.cap,0x4
